//
// Generated by NVIDIA NVVM Compiler
//
// Compiler Build ID: CL-36424714
// Cuda compilation tools, release 13.0, V13.0.88
// Based on NVVM 20.0.0
//

.version 9.0
.target sm_100
.address_size 64

	// .globl	_Z4convPfiS_iS_

.visible .entry _Z4convPfiS_iS_(
	.param .u64 .ptr .align 1 _Z4convPfiS_iS__param_0,
	.param .u32 _Z4convPfiS_iS__param_1,
	.param .u64 .ptr .align 1 _Z4convPfiS_iS__param_2,
	.param .u32 _Z4convPfiS_iS__param_3,
	.param .u64 .ptr .align 1 _Z4convPfiS_iS__param_4
)
{
	.reg .pred 	%p<23>;
	.reg .b32 	%r<83>;
	.reg .b32 	%f<52>;
	.reg .b64 	%rd<70>;

	ld.param.u64 	%rd6, [_Z4convPfiS_iS__param_0];
	ld.param.u32 	%r9, [_Z4convPfiS_iS__param_1];
	ld.param.u64 	%rd7, [_Z4convPfiS_iS__param_2];
	ld.param.u32 	%r10, [_Z4convPfiS_iS__param_3];
	ld.param.u64 	%rd5, [_Z4convPfiS_iS__param_4];
	cvta.to.global.u64 	%rd1, %rd6;
	cvta.to.global.u64 	%rd2, %rd7;
	mov.u32 	%r11, %ctaid.x;
	mov.u32 	%r12, %ntid.x;
	mov.u32 	%r13, %tid.x;
	mad.lo.s32 	%r1, %r11, %r12, %r13;
	setp.gt.s32 	%p1, %r1, %r9;
	@%p1 bra 	$L__BB0_10;
	cvta.to.global.u64 	%rd8, %rd5;
	mul.wide.s32 	%rd9, %r10, 4;
	add.s64 	%rd3, %rd2, %rd9;
	ld.global.f32 	%f7, [%rd3];
	mul.wide.s32 	%rd10, %r1, 4;
	add.s64 	%rd11, %rd1, %rd10;
	ld.global.f32 	%f8, [%rd11];
	mul.f32 	%f50, %f7, %f8;
	add.s64 	%rd4, %rd8, %rd10;
	st.global.f32 	[%rd4], %f50;
	setp.lt.s32 	%p2, %r10, 1;
	@%p2 bra 	$L__BB0_10;
	and.b32  	%r2, %r10, 3;
	setp.lt.u32 	%p3, %r10, 4;
	mov.b32 	%r81, 1;
	@%p3 bra 	$L__BB0_5;
	and.b32  	%r3, %r10, 2147483644;
	mov.b32 	%r81, 1;
	cvt.u64.u32 	%rd20, %r10;
$L__BB0_4:
	.pragma "nounroll";
	setp.lt.s32 	%p4, %r1, %r81;
	selp.b32 	%r16, %r9, 0, %p4;
	add.s32 	%r17, %r1, %r16;
	sub.s32 	%r18, %r17, %r81;
	add.s32 	%r19, %r81, %r10;
	mul.wide.u32 	%rd12, %r19, 4;
	add.s64 	%rd13, %rd2, %rd12;
	ld.global.f32 	%f9, [%rd13];
	mul.wide.s32 	%rd14, %r18, 4;
	add.s64 	%rd15, %rd1, %rd14;
	ld.global.f32 	%f10, [%rd15];
	fma.rn.f32 	%f11, %f9, %f10, %f50;
	st.global.f32 	[%rd4], %f11;
	add.s32 	%r20, %r81, %r1;
	setp.lt.s32 	%p5, %r20, %r9;
	selp.b32 	%r21, 0, %r9, %p5;
	sub.s32 	%r22, %r20, %r21;
	neg.s32 	%r23, %r81;
	selp.b32 	%r24, %r23, %r81, %p5;
	mul.wide.s32 	%rd16, %r24, 4;
	add.s64 	%rd17, %rd3, %rd16;
	ld.global.f32 	%f12, [%rd17];
	mul.wide.s32 	%rd18, %r22, 4;
	add.s64 	%rd19, %rd1, %rd18;
	ld.global.f32 	%f13, [%rd19];
	fma.rn.f32 	%f14, %f12, %f13, %f11;
	st.global.f32 	[%rd4], %f14;
	add.s32 	%r25, %r81, 1;
	setp.lt.s32 	%p6, %r1, %r25;
	selp.b32 	%r26, %r9, 0, %p6;
	add.s32 	%r27, %r1, %r26;
	sub.s32 	%r28, %r27, %r25;
	cvt.u64.u32 	%rd21, %r81;
	add.s64 	%rd22, %rd21, %rd20;
	shl.b64 	%rd23, %rd22, 2;
	add.s64 	%rd24, %rd2, %rd23;
	ld.global.f32 	%f15, [%rd24+4];
	mul.wide.s32 	%rd25, %r28, 4;
	add.s64 	%rd26, %rd1, %rd25;
	ld.global.f32 	%f16, [%rd26];
	fma.rn.f32 	%f17, %f15, %f16, %f14;
	st.global.f32 	[%rd4], %f17;
	add.s32 	%r29, %r20, 1;
	setp.lt.s32 	%p7, %r29, %r9;
	selp.b32 	%r30, 0, %r9, %p7;
	sub.s32 	%r31, %r29, %r30;
	not.b32 	%r32, %r81;
	selp.b32 	%r33, %r32, %r25, %p7;
	mul.wide.s32 	%rd27, %r33, 4;
	add.s64 	%rd28, %rd3, %rd27;
	ld.global.f32 	%f18, [%rd28];
	mul.wide.s32 	%rd29, %r31, 4;
	add.s64 	%rd30, %rd1, %rd29;
	ld.global.f32 	%f19, [%rd30];
	fma.rn.f32 	%f20, %f18, %f19, %f17;
	st.global.f32 	[%rd4], %f20;
	add.s32 	%r34, %r81, 2;
	setp.lt.s32 	%p8, %r1, %r34;
	selp.b32 	%r35, %r9, 0, %p8;
	add.s32 	%r36, %r1, %r35;
	sub.s32 	%r37, %r36, %r34;
	ld.global.f32 	%f21, [%rd24+8];
	mul.wide.s32 	%rd31, %r37, 4;
	add.s64 	%rd32, %rd1, %rd31;
	ld.global.f32 	%f22, [%rd32];
	fma.rn.f32 	%f23, %f21, %f22, %f20;
	st.global.f32 	[%rd4], %f23;
	add.s32 	%r38, %r20, 2;
	setp.lt.s32 	%p9, %r38, %r9;
	selp.b32 	%r39, 0, %r9, %p9;
	sub.s32 	%r40, %r38, %r39;
	sub.s32 	%r41, -2, %r81;
	selp.b32 	%r42, %r41, %r34, %p9;
	mul.wide.s32 	%rd33, %r42, 4;
	add.s64 	%rd34, %rd3, %rd33;
	ld.global.f32 	%f24, [%rd34];
	mul.wide.s32 	%rd35, %r40, 4;
	add.s64 	%rd36, %rd1, %rd35;
	ld.global.f32 	%f25, [%rd36];
	fma.rn.f32 	%f26, %f24, %f25, %f23;
	st.global.f32 	[%rd4], %f26;
	add.s32 	%r43, %r81, 3;
	setp.lt.s32 	%p10, %r1, %r43;
	selp.b32 	%r44, %r9, 0, %p10;
	add.s32 	%r45, %r1, %r44;
	sub.s32 	%r46, %r45, %r43;
	ld.global.f32 	%f27, [%rd24+12];
	mul.wide.s32 	%rd37, %r46, 4;
	add.s64 	%rd38, %rd1, %rd37;
	ld.global.f32 	%f28, [%rd38];
	fma.rn.f32 	%f29, %f27, %f28, %f26;
	st.global.f32 	[%rd4], %f29;
	add.s32 	%r47, %r20, 3;
	setp.lt.s32 	%p11, %r47, %r9;
	selp.b32 	%r48, 0, %r9, %p11;
	sub.s32 	%r49, %r47, %r48;
	sub.s32 	%r50, -3, %r81;
	selp.b32 	%r51, %r50, %r43, %p11;
	mul.wide.s32 	%rd39, %r51, 4;
	add.s64 	%rd40, %rd3, %rd39;
	ld.global.f32 	%f30, [%rd40];
	mul.wide.s32 	%rd41, %r49, 4;
	add.s64 	%rd42, %rd1, %rd41;
	ld.global.f32 	%f31, [%rd42];
	fma.rn.f32 	%f50, %f30, %f31, %f29;
	st.global.f32 	[%rd4], %f50;
	add.s32 	%r81, %r81, 4;
	setp.ne.s32 	%p12, %r43, %r3;
	@%p12 bra 	$L__BB0_4;
$L__BB0_5:
	setp.eq.s32 	%p13, %r2, 0;
	@%p13 bra 	$L__BB0_10;
	setp.eq.s32 	%p14, %r2, 1;
	@%p14 bra 	$L__BB0_8;
	setp.lt.s32 	%p15, %r1, %r81;
	selp.b32 	%r52, %r9, 0, %p15;
	add.s32 	%r53, %r1, %r52;
	sub.s32 	%r54, %r53, %r81;
	add.s32 	%r55, %r81, %r10;
	mul.wide.u32 	%rd43, %r55, 4;
	add.s64 	%rd44, %rd2, %rd43;
	ld.global.f32 	%f32, [%rd44];
	mul.wide.s32 	%rd45, %r54, 4;
	add.s64 	%rd46, %rd1, %rd45;
	ld.global.f32 	%f33, [%rd46];
	fma.rn.f32 	%f34, %f32, %f33, %f50;
	st.global.f32 	[%rd4], %f34;
	add.s32 	%r56, %r81, %r1;
	setp.lt.s32 	%p16, %r56, %r9;
	selp.b32 	%r57, 0, %r9, %p16;
	sub.s32 	%r58, %r56, %r57;
	neg.s32 	%r59, %r81;
	selp.b32 	%r60, %r59, %r81, %p16;
	mul.wide.s32 	%rd47, %r60, 4;
	add.s64 	%rd48, %rd3, %rd47;
	ld.global.f32 	%f35, [%rd48];
	mul.wide.s32 	%rd49, %r58, 4;
	add.s64 	%rd50, %rd1, %rd49;
	ld.global.f32 	%f36, [%rd50];
	fma.rn.f32 	%f37, %f35, %f36, %f34;
	st.global.f32 	[%rd4], %f37;
	add.s32 	%r61, %r81, 1;
	setp.lt.s32 	%p17, %r1, %r61;
	selp.b32 	%r62, %r9, 0, %p17;
	add.s32 	%r63, %r1, %r62;
	sub.s32 	%r64, %r63, %r61;
	cvt.u64.u32 	%rd51, %r10;
	cvt.u64.u32 	%rd52, %r81;
	add.s64 	%rd53, %rd52, %rd51;
	shl.b64 	%rd54, %rd53, 2;
	add.s64 	%rd55, %rd2, %rd54;
	ld.global.f32 	%f38, [%rd55+4];
	mul.wide.s32 	%rd56, %r64, 4;
	add.s64 	%rd57, %rd1, %rd56;
	ld.global.f32 	%f39, [%rd57];
	fma.rn.f32 	%f40, %f38, %f39, %f37;
	st.global.f32 	[%rd4], %f40;
	add.s32 	%r65, %r56, 1;
	setp.lt.s32 	%p18, %r65, %r9;
	selp.b32 	%r66, 0, %r9, %p18;
	sub.s32 	%r67, %r65, %r66;
	not.b32 	%r68, %r81;
	selp.b32 	%r69, %r68, %r61, %p18;
	mul.wide.s32 	%rd58, %r69, 4;
	add.s64 	%rd59, %rd3, %rd58;
	ld.global.f32 	%f41, [%rd59];
	mul.wide.s32 	%rd60, %r67, 4;
	add.s64 	%rd61, %rd1, %rd60;
	ld.global.f32 	%f42, [%rd61];
	fma.rn.f32 	%f50, %f41, %f42, %f40;
	st.global.f32 	[%rd4], %f50;
	add.s32 	%r81, %r81, 2;
$L__BB0_8:
	and.b32  	%r70, %r10, 1;
	setp.eq.b32 	%p19, %r70, 1;
	not.pred 	%p20, %p19;
	@%p20 bra 	$L__BB0_10;
	setp.lt.s32 	%p21, %r1, %r81;
	selp.b32 	%r71, %r9, 0, %p21;
	add.s32 	%r72, %r1, %r71;
	sub.s32 	%r73, %r72, %r81;
	add.s32 	%r74, %r81, %r10;
	mul.wide.u32 	%rd62, %r74, 4;
	add.s64 	%rd63, %rd2, %rd62;
	ld.global.f32 	%f43, [%rd63];
	mul.wide.s32 	%rd64, %r73, 4;
	add.s64 	%rd65, %rd1, %rd64;
	ld.global.f32 	%f44, [%rd65];
	fma.rn.f32 	%f45, %f43, %f44, %f50;
	st.global.f32 	[%rd4], %f45;
	add.s32 	%r75, %r81, %r1;
	setp.lt.s32 	%p22, %r75, %r9;
	selp.b32 	%r76, 0, %r9, %p22;
	sub.s32 	%r77, %r75, %r76;
	neg.s32 	%r78, %r81;
	selp.b32 	%r79, %r78, %r81, %p22;
	mul.wide.s32 	%rd66, %r79, 4;
	add.s64 	%rd67, %rd3, %rd66;
	ld.global.f32 	%f46, [%rd67];
	mul.wide.s32 	%rd68, %r77, 4;
	add.s64 	%rd69, %rd1, %rd68;
	ld.global.f32 	%f47, [%rd69];
	fma.rn.f32 	%f48, %f46, %f47, %f45;
	st.global.f32 	[%rd4], %f48;
$L__BB0_10:
	ret;

}


// ===== COMPILED SASS (sm_100) =====

	.target	sm_100

	.elftype	@"ET_EXEC"


//--------------------- .note.nv.tkinfo           --------------------------
	.section	.note.nv.tkinfo,"",@"SHT_NOTE"
	.sectionflags	@"SHF_NOTE_NV_TKINFO"
	.tkinfo
        /*0018*/ 	.word	0x00000002
        /*0030*/ 	.string	""
        /*0030*/ 	.string	"ptxas"
        /*0030*/ 	.string	"Cuda compilation tools, release 13.0, V13.0.88"
        /*0030*/ 	.string	"Build cuda_13.0.r13.0/compiler.36424714_0"
        /*0030*/ 	.string	"-arch sm_100 -m 64 "



//--------------------- .note.nv.cuinfo           --------------------------
	.section	.note.nv.cuinfo,"",@"SHT_NOTE"
	.sectionflags	@"SHF_NOTE_NV_CUINFO"
        /*0018*/ 	.short	0x0002
        /*001a*/ 	.short	0x0064
        /*001c*/ 	.short	0x0082
	.zero		2


//--------------------- .nv.info                  --------------------------
	.section	.nv.info,"",@"SHT_CUDA_INFO"
	.align	4


	//----- nvinfo : EIATTR_REGCOUNT
	.align		4
        /*0000*/ 	.byte	0x04, 0x2f
        /*0002*/ 	.short	(.L_1 - .L_0)
	.align		4
.L_0:
        /*0004*/ 	.word	index@(_Z4convPfiS_iS_)
        /*0008*/ 	.word	0x00000020


	//----- nvinfo : EIATTR_FRAME_SIZE
	.align		4
.L_1:
        /*000c*/ 	.byte	0x04, 0x11
        /*000e*/ 	.short	(.L_3 - .L_2)
	.align		4
.L_2:
        /*0010*/ 	.word	index@(_Z4convPfiS_iS_)
        /*0014*/ 	.word	0x00000000


	//----- nvinfo : EIATTR_MIN_STACK_SIZE
	.align		4
.L_3:
        /*0018*/ 	.byte	0x04, 0x12
        /*001a*/ 	.short	(.L_5 - .L_4)
	.align		4
.L_4:
        /*001c*/ 	.word	index@(_Z4convPfiS_iS_)
        /*0020*/ 	.word	0x00000000
.L_5:


//--------------------- .nv.compat                --------------------------
	.section	.nv.compat,"",@"SHT_CUDA_COMPAT_INFO"
	.align	4
        /*0000*/ 	.byte	0x02, 0x09, 0x00, 0x00, 0x02, 0x02, 0x01, 0x00, 0x02, 0x05, 0x05, 0x00, 0x03, 0x07, 0x01, 0x01
        /*0010*/ 	.byte	0x02, 0x03, 0x00, 0x00, 0x02, 0x06, 0x01, 0x00, 0x04, 0x0b, 0x08, 0x00, 0x09, 0x00, 0x00, 0x00
        /*0020*/ 	.byte	0x00, 0x00, 0x00, 0x00


//--------------------- .nv.info._Z4convPfiS_iS_  --------------------------
	.section	.nv.info._Z4convPfiS_iS_,"",@"SHT_CUDA_INFO"
	.sectionflags	@""
	.align	4


	//----- nvinfo : EIATTR_CUDA_API_VERSION
	.align		4
        /*0000*/ 	.byte	0x04, 0x37
        /*0002*/ 	.short	(.L_7 - .L_6)
.L_6:
        /*0004*/ 	.word	0x00000082


	//----- nvinfo : EIATTR_KPARAM_INFO
	.align		4
.L_7:
        /*0008*/ 	.byte	0x04, 0x17
        /*000a*/ 	.short	(.L_9 - .L_8)
.L_8:
        /*000c*/ 	.word	0x00000000
        /*0010*/ 	.short	0x0004
        /*0012*/ 	.short	0x0020
        /*0014*/ 	.byte	0x00, 0xf5, 0x21, 0x00


	//----- nvinfo : EIATTR_KPARAM_INFO
	.align		4
.L_9:
        /*0018*/ 	.byte	0x04, 0x17
        /*001a*/ 	.short	(.L_11 - .L_10)
.L_10:
        /*001c*/ 	.word	0x00000000
        /*0020*/ 	.short	0x0003
        /*0022*/ 	.short	0x0018
        /*0024*/ 	.byte	0x00, 0xf0, 0x11, 0x00


	//----- nvinfo : EIATTR_KPARAM_INFO
	.align		4
.L_11:
        /*0028*/ 	.byte	0x04, 0x17
        /*002a*/ 	.short	(.L_13 - .L_12)
.L_12:
        /*002c*/ 	.word	0x00000000
        /*0030*/ 	.short	0x0002
        /*0032*/ 	.short	0x0010
        /*0034*/ 	.byte	0x00, 0xf5, 0x21, 0x00


	//----- nvinfo : EIATTR_KPARAM_INFO
	.align		4
.L_13:
        /*0038*/ 	.byte	0x04, 0x17
        /*003a*/ 	.short	(.L_15 - .L_14)
.L_14:
        /*003c*/ 	.word	0x00000000
        /*0040*/ 	.short	0x0001
        /*0042*/ 	.short	0x0008
        /*0044*/ 	.byte	0x00, 0xf0, 0x11, 0x00


	//----- nvinfo : EIATTR_KPARAM_INFO
	.align		4
.L_15:
        /*0048*/ 	.byte	0x04, 0x17
        /*004a*/ 	.short	(.L_17 - .L_16)
.L_16:
        /*004c*/ 	.word	0x00000000
        /*0050*/ 	.short	0x0000
        /*0052*/ 	.short	0x0000
        /*0054*/ 	.byte	0x00, 0xf5, 0x21, 0x00


	//----- nvinfo : EIATTR_SPARSE_MMA_MASK
	.align		4
.L_17:
        /*0058*/ 	.byte	0x03, 0x50
        /*005a*/ 	.short	0x0000


	//----- nvinfo : EIATTR_MAXREG_COUNT
	.align		4
        /*005c*/ 	.byte	0x03, 0x1b
        /*005e*/ 	.short	0x00ff


	//----- nvinfo : EIATTR_MERCURY_ISA_VERSION
	.align		4
        /*0060*/ 	.byte	0x03, 0x5f
        /*0062*/ 	.short	0x0101


	//----- nvinfo : EIATTR_VRC_CTA_INIT_COUNT
	.align		4
        /*0064*/ 	.byte	0x02, 0x4a
	.zero		1
	.zero		1


	//----- nvinfo : EIATTR_EXIT_INSTR_OFFSETS
	.align		4
        /*0068*/ 	.byte	0x04, 0x1c
        /*006a*/ 	.short	(.L_19 - .L_18)


	//   ....[0]....
.L_18:
        /*006c*/ 	.word	0x00000070


	//   ....[1]....
        /*0070*/ 	.word	0x00000150


	//   ....[2]....
        /*0074*/ 	.word	0x00000780


	//   ....[3]....
        /*0078*/ 	.word	0x00000ad0


	//   ....[4]....
        /*007c*/ 	.word	0x00000c30


	//----- nvinfo : EIATTR_CBANK_PARAM_SIZE
	.align		4
.L_19:
        /*0080*/ 	.byte	0x03, 0x19
        /*0082*/ 	.short	0x0028


	//----- nvinfo : EIATTR_PARAM_CBANK
	.align		4
        /*0084*/ 	.byte	0x04, 0x0a
        /*0086*/ 	.short	(.L_21 - .L_20)
	.align		4
.L_20:
        /*0088*/ 	.word	index@(.nv.constant0._Z4convPfiS_iS_)
        /*008c*/ 	.short	0x0380
        /*008e*/ 	.short	0x0028


	//----- nvinfo : EIATTR_SW_WAR
	.align		4
.L_21:
        /*0090*/ 	.byte	0x04, 0x36
        /*0092*/ 	.short	(.L_23 - .L_22)
.L_22:
        /*0094*/ 	.word	0x00000008
.L_23:


//--------------------- .nv.callgraph             --------------------------
	.section	.nv.callgraph,"",@"SHT_CUDA_CALLGRAPH"
	.align	4
	.sectionentsize	8
	.align		4
        /*0000*/ 	.word	0x00000000
	.align		4
        /*0004*/ 	.word	0xffffffff
	.align		4
        /*0008*/ 	.word	0x00000000
	.align		4
        /*000c*/ 	.word	0xfffffffe
	.align		4
        /*0010*/ 	.word	0x00000000
	.align		4
        /*0014*/ 	.word	0xfffffffd
	.align		4
        /*0018*/ 	.word	0x00000000
	.align		4
        /*001c*/ 	.word	0xfffffffc


//--------------------- .text._Z4convPfiS_iS_     --------------------------
	.section	.text._Z4convPfiS_iS_,"ax",@progbits
	.align	128
        .global         _Z4convPfiS_iS_
        .type           _Z4convPfiS_iS_,@function
        .size           _Z4convPfiS_iS_,(.L_x_4 - _Z4convPfiS_iS_)
        .other          _Z4convPfiS_iS_,@"STO_CUDA_ENTRY STV_DEFAULT"
_Z4convPfiS_iS_:
.text._Z4convPfiS_iS_:
[----:B------:R-:W-:Y:S01]  /*0000*/  LDC R1, c[0x0][0x37c] ;  /* 0x0000df00ff017b82 */ /* 0x000fe20000000800 */
[----:B------:R-:W0:Y:S07]  /*0010*/  S2R R2, SR_TID.X ;  /* 0x0000000000027919 */ /* 0x000e2e0000002100 */
[----:B------:R-:W0:Y:S08]  /*0020*/  S2UR UR4, SR_CTAID.X ;  /* 0x00000000000479c3 */ /* 0x000e300000002500 */
[----:B------:R-:W0:Y:S08]  /*0030*/  LDC R19, c[0x0][0x360] ;  /* 0x0000d800ff137b82 */ /* 0x000e300000000800 */
[----:B------:R-:W1:Y:S01]  /*0040*/  LDC R0, c[0x0][0x388] ;  /* 0x0000e200ff007b82 */ /* 0x000e620000000800 */
[----:B0-----:R-:W-:-:S05]  /*0050*/  IMAD R19, R19, UR4, R2 ;  /* 0x0000000413137c24 */ /* 0x001fca000f8e0202 */
[----:B-1----:R-:W-:-:S13]  /*0060*/  ISETP.GT.AND P0, PT, R19, R0, PT ;  /* 0x000000001300720c */ /* 0x002fda0003f04270 */
[----:B------:R-:W-:Y:S05]  /*0070*/  @P0 EXIT ;  /* 0x000000000000094d */ /* 0x000fea0003800000 */
[----:B------:R-:W0:Y:S01]  /*0080*/  LDC.64 R8, c[0x0][0x380] ;  /* 0x0000e000ff087b82 */ /* 0x000e220000000a00 */
[----:B------:R-:W1:Y:S07]  /*0090*/  LDCU.64 UR4, c[0x0][0x358] ;  /* 0x00006b00ff0477ac */ /* 0x000e6e0008000a00 */
[----:B------:R-:W2:Y:S08]  /*00a0*/  LDC R21, c[0x0][0x398] ;  /* 0x0000e600ff157b82 */ /* 0x000eb00000000800 */
[----:B------:R-:W2:Y:S01]  /*00b0*/  LDC.64 R6, c[0x0][0x390] ;  /* 0x0000e400ff067b82 */ /* 0x000ea20000000a00 */
[----:B0-----:R-:W-:-:S07]  /*00c0*/  IMAD.WIDE R10, R19, 0x4, R8 ;  /* 0x00000004130a7825 */ /* 0x001fce00078e0208 */
[----:B------:R-:W0:Y:S01]  /*00d0*/  LDC.64 R2, c[0x0][0x3a0] ;  /* 0x0000e800ff027b82 */ /* 0x000e220000000a00 */
[----:B-1----:R-:W3:Y:S01]  /*00e0*/  LDG.E R11, desc[UR4][R10.64] ;  /* 0x000000040a0b7981 */ /* 0x002ee2000c1e1900 */
[----:B--2---:R-:W-:-:S05]  /*00f0*/  IMAD.WIDE R4, R21, 0x4, R6 ;  /* 0x0000000415047825 */ /* 0x004fca00078e0206 */
[----:B------:R-:W3:Y:S01]  /*0100*/  LDG.E R12, desc[UR4][R4.64] ;  /* 0x00000004040c7981 */ /* 0x000ee2000c1e1900 */
[----:B------:R-:W-:Y:S01]  /*0110*/  ISETP.GE.AND P0, PT, R21, 0x1, PT ;  /* 0x000000011500780c */ /* 0x000fe20003f06270 */
[----:B0-----:R-:W-:-:S04]  /*0120*/  IMAD.WIDE R2, R19, 0x4, R2 ;  /* 0x0000000413027825 */ /* 0x001fc800078e0202 */
[----:B---3--:R-:W-:-:S05]  /*0130*/  FMUL R13, R12, R11 ;  /* 0x0000000b0c0d7220 */ /* 0x008fca0000400000 */
[----:B------:R0:W-:Y:S03]  /*0140*/  STG.E desc[UR4][R2.64], R13 ;  /* 0x0000000d02007986 */ /* 0x0001e6000c101904 */
[----:B------:R-:W-:Y:S05]  /*0150*/  @!P0 EXIT ;  /* 0x000000000000894d */ /* 0x000fea0003800000 */
[C---:B------:R-:W-:Y:S01]  /*0160*/  ISETP.GE.U32.AND P1, PT, R21.reuse, 0x4, PT ;  /* 0x000000041500780c */ /* 0x040fe20003f26070 */
[----:B------:R-:W-:Y:S01]  /*0170*/  IMAD.MOV.U32 R20, RZ, RZ, 0x1 ;  /* 0x00000001ff147424 */ /* 0x000fe200078e00ff */
[----:B------:R-:W-:-:S04]  /*0180*/  LOP3.LUT R22, R21, 0x3, RZ, 0xc0, !PT ;  /* 0x0000000315167812 */ /* 0x000fc800078ec0ff */
[----:B------:R-:W-:-:S07]  /*0190*/  ISETP.NE.AND P0, PT, R22, RZ, PT ;  /* 0x000000ff1600720c */ /* 0x000fce0003f05270 */
[----:B------:R-:W-:Y:S06]  /*01a0*/  @!P1 BRA `(.L_x_0) ;  /* 0x0000000400749947 */ /* 0x000fec0003800000 */
[----:B------:R-:W1:Y:S01]  /*01b0*/  LDC.64 R10, c[0x0][0x390] ;  /* 0x0000e400ff0a7b82 */ /* 0x000e620000000a00 */
[----:B------:R-:W-:Y:S01]  /*01c0*/  LOP3.LUT R18, R21, 0x7ffffffc, RZ, 0xc0, !PT ;  /* 0x7ffffffc15127812 */ /* 0x000fe200078ec0ff */
[----:B------:R-:W-:-:S07]  /*01d0*/  IMAD.MOV.U32 R20, RZ, RZ, 0x1 ;  /* 0x00000001ff147424 */ /* 0x000fce00078e00ff */
.L_x_1:
[----:B------:R-:W-:Y:S01]  /*01e0*/  ISETP.GE.AND P1, PT, R19, R20, PT ;  /* 0x000000141300720c */ /* 0x000fe20003f26270 */
[----:B------:R-:W-:-:S03]  /*01f0*/  IMAD.IADD R25, R20, 0x1, R21 ;  /* 0x0000000114197824 */ /* 0x000fc600078e0215 */
[----:B------:R-:W-:Y:S01]  /*0200*/  SEL R12, R0, RZ, !P1 ;  /* 0x000000ff000c7207 */ /* 0x000fe20004800000 */
[----:B------:R-:W-:-:S03]  /*0210*/  IMAD.WIDE.U32 R24, R25, 0x4, R6 ;  /* 0x0000000419187825 */ /* 0x000fc600078e0006 */
[----:B--2---:R-:W-:-:S03]  /*0220*/  IADD3 R27, PT, PT, -R20, R19, R12 ;  /* 0x00000013141b7210 */ /* 0x004fc60007ffe10c */
[----:B------:R-:W2:Y:S02]  /*0230*/  LDG.E R24, desc[UR4][R24.64] ;  /* 0x0000000418187981 */ /* 0x000ea4000c1e1900 */
[----:B------:R-:W-:-:S06]  /*0240*/  IMAD.WIDE R26, R27, 0x4, R8 ;  /* 0x000000041b1a7825 */ /* 0x000fcc00078e0208 */
[----:B------:R-:W2:Y:S01]  /*0250*/  LDG.E R26, desc[UR4][R26.64] ;  /* 0x000000041a1a7981 */ /* 0x000ea2000c1e1900 */
[----:B------:R-:W-:Y:S01]  /*0260*/  IADD3 R23, PT, PT, R19, R20, RZ ;  /* 0x0000001413177210 */ /* 0x000fe20007ffe0ff */
[----:B------:R-:W-:-:S03]  /*0270*/  IMAD.MOV R15, RZ, RZ, -R20 ;  /* 0x000000ffff0f7224 */ /* 0x000fc600078e0a14 */
[----:B------:R-:W-:-:S04]  /*0280*/  ISETP.GE.AND P1, PT, R23, R0, PT ;  /* 0x000000001700720c */ /* 0x000fc80003f26270 */
[----:B------:R-:W-:Y:S02]  /*0290*/  SEL R12, R0, RZ, P1 ;  /* 0x000000ff000c7207 */ /* 0x000fe40000800000 */
[----:B------:R-:W-:-:S03]  /*02a0*/  SEL R15, R15, R20, !P1 ;  /* 0x000000140f0f7207 */ /* 0x000fc60004800000 */
[----:B------:R-:W-:Y:S02]  /*02b0*/  IMAD.IADD R17, R23, 0x1, -R12 ;  /* 0x0000000117117824 */ /* 0x000fe400078e0a0c */
[----:B------:R-:W-:-:S04]  /*02c0*/  IMAD.WIDE R14, R15, 0x4, R4 ;  /* 0x000000040f0e7825 */ /* 0x000fc800078e0204 */
[----:B------:R-:W-:-:S04]  /*02d0*/  IMAD.WIDE R16, R17, 0x4, R8 ;  /* 0x0000000411107825 */ /* 0x000fc800078e0208 */
[----:B--2---:R-:W-:-:S05]  /*02e0*/  FFMA R29, R24, R26, R13 ;  /* 0x0000001a181d7223 */ /* 0x004fca000000000d */
[----:B------:R2:W-:Y:S04]  /*02f0*/  STG.E desc[UR4][R2.64], R29 ;  /* 0x0000001d02007986 */ /* 0x0005e8000c101904 */
[----:B------:R-:W2:Y:S04]  /*0300*/  LDG.E R14, desc[UR4][R14.64] ;  /* 0x000000040e0e7981 */ /* 0x000ea8000c1e1900 */
[----:B------:R-:W2:Y:S01]  /*0310*/  LDG.E R16, desc[UR4][R16.64] ;  /* 0x0000000410107981 */ /* 0x000ea2000c1e1900 */
[C---:B------:R-:W-:Y:S01]  /*0320*/  VIADD R26, R20.reuse, 0x1 ;  /* 0x00000001141a7836 */ /* 0x040fe20000000000 */
[----:B------:R-:W-:-:S04]  /*0330*/  IADD3 R24, P2, PT, R20, R21, RZ ;  /* 0x0000001514187210 */ /* 0x000fc80007f5e0ff */
[----:B------:R-:W-:-:S04]  /*0340*/  ISETP.GE.AND P1, PT, R19, R26, PT ;  /* 0x0000001a1300720c */ /* 0x000fc80003f26270 */
[----:B0-----:R-:W-:Y:S02]  /*0350*/  SEL R13, R0, RZ, !P1 ;  /* 0x000000ff000d7207 */ /* 0x001fe40004800000 */
[----:B------:R-:W-:Y:S02]  /*0360*/  IADD3.X R27, PT, PT, RZ, RZ, RZ, P2, !PT ;  /* 0x000000ffff1b7210 */ /* 0x000fe400017fe4ff */
[----:B-1----:R-:W-:Y:S02]  /*0370*/  LEA R12, P1, R24, R10, 0x2 ;  /* 0x0000000a180c7211 */ /* 0x002fe400078210ff */
[----:B------:R-:W-:Y:S02]  /*0380*/  IADD3 R25, PT, PT, -R26, R19, R13 ;  /* 0x000000131a197210 */ /* 0x000fe40007ffe10d */
[----:B------:R-:W-:-:S03]  /*0390*/  LEA.HI.X R13, R24, R11, R27, 0x2, P1 ;  /* 0x0000000b180d7211 */ /* 0x000fc600008f141b */
[----:B------:R-:W-:-:S04]  /*03a0*/  IMAD.WIDE R24, R25, 0x4, R8 ;  /* 0x0000000419187825 */ /* 0x000fc800078e0208 */
[----:B--2---:R-:W-:-:S05]  /*03b0*/  FFMA R29, R14, R16, R29 ;  /* 0x000000100e1d7223 */ /* 0x004fca000000001d */
[----:B------:R0:W-:Y:S04]  /*03c0*/  STG.E desc[UR4][R2.64], R29 ;  /* 0x0000001d02007986 */ /* 0x0001e8000c101904 */
[----:B------:R-:W2:Y:S04]  /*03d0*/  LDG.E R24, desc[UR4][R24.64] ;  /* 0x0000000418187981 */ /* 0x000ea8000c1e1900 */
[----:B------:R-:W2:Y:S01]  /*03e0*/  LDG.E R14, desc[UR4][R12.64+0x4] ;  /* 0x000004040c0e7981 */ /* 0x000ea2000c1e1900 */
[----:B------:R-:W-:-:S05]  /*03f0*/  VIADD R15, R23, 0x1 ;  /* 0x00000001170f7836 */ /* 0x000fca0000000000 */
[----:B------:R-:W-:-:S04]  /*0400*/  ISETP.GE.AND P1, PT, R15, R0, PT ;  /* 0x000000000f00720c */ /* 0x000fc80003f26270 */
[----:B------:R-:W-:-:S05]  /*0410*/  SEL R16, R0, RZ, P1 ;  /* 0x000000ff00107207 */ /* 0x000fca0000800000 */
[----:B------:R-:W-:-:S04]  /*0420*/  IMAD.IADD R17, R15, 0x1, -R16 ;  /* 0x000000010f117824 */ /* 0x000fc800078e0a10 */
[----:B------:R-:W-:Y:S01]  /*0430*/  @!P1 LOP3.LUT R26, RZ, R20, RZ, 0x33, !PT ;  /* 0x00000014ff1a9212 */ /* 0x000fe200078e33ff */
[----:B------:R-:W-:-:S04]  /*0440*/  IMAD.WIDE R16, R17, 0x4, R8 ;  /* 0x0000000411107825 */ /* 0x000fc800078e0208 */
[----:B--2---:R-:W-:Y:S01]  /*0450*/  FFMA R27, R14, R24, R29 ;  /* 0x000000180e1b7223 */ /* 0x004fe2000000001d */
[----:B------:R-:W-:-:S04]  /*0460*/  IMAD.WIDE R14, R26, 0x4, R4 ;  /* 0x000000041a0e7825 */ /* 0x000fc800078e0204 */
[----:B------:R1:W-:Y:S04]  /*0470*/  STG.E desc[UR4][R2.64], R27 ;  /* 0x0000001b02007986 */ /* 0x0003e8000c101904 */
[----:B------:R-:W0:Y:S04]  /*0480*/  LDG.E R14, desc[UR4][R14.64] ;  /* 0x000000040e0e7981 */ /* 0x000e28000c1e1900 */
[----:B------:R-:W0:Y:S01]  /*0490*/  LDG.E R16, desc[UR4][R16.64] ;  /* 0x0000000410107981 */ /* 0x000e22000c1e1900 */
[----:B------:R-:W-:-:S04]  /*04a0*/  IADD3 R26, PT, PT, R20, 0x2, RZ ;  /* 0x00000002141a7810 */ /* 0x000fc80007ffe0ff */
[----:B------:R-:W-:-:S04]  /*04b0*/  ISETP.GE.AND P1, PT, R19, R26, PT ;  /* 0x0000001a1300720c */ /* 0x000fc80003f26270 */
[----:B------:R-:W-:-:S04]  /*04c0*/  SEL R24, R0, RZ, !P1 ;  /* 0x000000ff00187207 */ /* 0x000fc80004800000 */
[----:B------:R-:W-:-:S05]  /*04d0*/  IADD3 R25, PT, PT, -R26, R19, R24 ;  /* 0x000000131a197210 */ /* 0x000fca0007ffe118 */
[----:B------:R-:W-:-:S04]  /*04e0*/  IMAD.WIDE R24, R25, 0x4, R8 ;  /* 0x0000000419187825 */ /* 0x000fc800078e0208 */
[----:B0-----:R-:W-:-:S05]  /*04f0*/  FFMA R29, R14, R16, R27 ;  /* 0x000000100e1d7223 */ /* 0x001fca000000001b */
[----:B------:R0:W-:Y:S04]  /*0500*/  STG.E desc[UR4][R2.64], R29 ;  /* 0x0000001d02007986 */ /* 0x0001e8000c101904 */
[----:B------:R-:W1:Y:S04]  /*0510*/  LDG.E R24, desc[UR4][R24.64] ;  /* 0x0000000418187981 */ /* 0x000e68000c1e1900 */
[----:B------:R-:W1:Y:S01]  /*0520*/  LDG.E R28, desc[UR4][R12.64+0x8] ;  /* 0x000008040c1c7981 */ /* 0x000e62000c1e1900 */
[----:B------:R-:W-:-:S05]  /*0530*/  VIADD R15, R23, 0x2 ;  /* 0x00000002170f7836 */ /* 0x000fca0000000000 */
[----:B------:R-:W-:-:S04]  /*0540*/  ISETP.GE.AND P1, PT, R15, R0, PT ;  /* 0x000000000f00720c */ /* 0x000fc80003f26270 */
[----:B------:R-:W-:-:S05]  /*0550*/  SEL R14, R0, RZ, P1 ;  /* 0x000000ff000e7207 */ /* 0x000fca0000800000 */
[----:B------:R-:W-:-:S04]  /*0560*/  IMAD.IADD R17, R15, 0x1, -R14 ;  /* 0x000000010f117824 */ /* 0x000fc800078e0a0e */
[----:B------:R-:W-:Y:S01]  /*0570*/  @!P1 IADD3 R26, PT, PT, -R20, -0x2, RZ ;  /* 0xfffffffe141a9810 */ /* 0x000fe20007ffe1ff */
[----:B------:R-:W-:-:S04]  /*0580*/  IMAD.WIDE R16, R17, 0x4, R8 ;  /* 0x0000000411107825 */ /* 0x000fc800078e0208 */
[----:B------:R-:W-:-:S04]  /*0590*/  IMAD.WIDE R14, R26, 0x4, R4 ;  /* 0x000000041a0e7825 */ /* 0x000fc800078e0204 */
[----:B-1----:R-:W-:-:S05]  /*05a0*/  FFMA R27, R28, R24, R29 ;  /* 0x000000181c1b7223 */ /* 0x002fca000000001d */
        /* <DEDUP_REMOVED lines=10> */
[----:B------:R-:W3:Y:S04]  /*0650*/  LDG.E R12, desc[UR4][R12.64+0xc] ;  /* 0x00000c040c0c7981 */ /* 0x000ee8000c1e1900 */
[----:B------:R-:W3:Y:S01]  /*0660*/  LDG.E R24, desc[UR4][R24.64] ;  /* 0x0000000418187981 */ /* 0x000ee2000c1e1900 */
[----:B------:R-:W-:Y:S01]  /*0670*/  VIADD R23, R23, 0x3 ;  /* 0x0000000317177836 */ /* 0x000fe20000000000 */
[----:B------:R-:W-:-:S04]  /*0680*/  IADD3 R17, PT, PT, -R20, -0x3, RZ ;  /* 0xfffffffd14117810 */ /* 0x000fc80007ffe1ff */
[----:B------:R-:W-:-:S04]  /*0690*/  ISETP.GE.AND P1, PT, R23, R0, PT ;  /* 0x000000001700720c */ /* 0x000fc80003f26270 */
[----:B------:R-:W-:Y:S02]  /*06a0*/  SEL R14, R0, RZ, P1 ;  /* 0x000000ff000e7207 */ /* 0x000fe40000800000 */
[----:B------:R-:W-:-:S03]  /*06b0*/  SEL R17, R17, R26, !P1 ;  /* 0x0000001a11117207 */ /* 0x000fc60004800000 */
[----:B------:R-:W-:Y:S02]  /*06c0*/  IMAD.IADD R15, R23, 0x1, -R14 ;  /* 0x00000001170f7824 */ /* 0x000fe400078e0a0e */
[----:B------:R-:W-:-:S04]  /*06d0*/  IMAD.WIDE R16, R17, 0x4, R4 ;  /* 0x0000000411107825 */ /* 0x000fc800078e0204 */
[----:B------:R-:W-:-:S04]  /*06e0*/  IMAD.WIDE R14, R15, 0x4, R8 ;  /* 0x000000040f0e7825 */ /* 0x000fc800078e0208 */
[----:B---3--:R-:W-:-:S05]  /*06f0*/  FFMA R23, R12, R24, R29 ;  /* 0x000000180c177223 */ /* 0x008fca000000001d */
[----:B------:R2:W-:Y:S04]  /*0700*/  STG.E desc[UR4][R2.64], R23 ;  /* 0x0000001702007986 */ /* 0x0005e8000c101904 */
[----:B------:R-:W3:Y:S04]  /*0710*/  LDG.E R14, desc[UR4][R14.64] ;  /* 0x000000040e0e7981 */ /* 0x000ee8000c1e1900 */
[----:B------:R-:W3:Y:S01]  /*0720*/  LDG.E R16, desc[UR4][R16.64] ;  /* 0x0000000410107981 */ /* 0x000ee2000c1e1900 */
[----:B------:R-:W-:Y:S02]  /*0730*/  ISETP.NE.AND P1, PT, R26, R18, PT ;  /* 0x000000121a00720c */ /* 0x000fe40003f25270 */
[----:B------:R-:W-:Y:S01]  /*0740*/  IADD3 R20, PT, PT, R20, 0x4, RZ ;  /* 0x0000000414147810 */ /* 0x000fe20007ffe0ff */
[----:B---3--:R-:W-:-:S05]  /*0750*/  FFMA R13, R16, R14, R23 ;  /* 0x0000000e100d7223 */ /* 0x008fca0000000017 */
[----:B------:R2:W-:Y:S05]  /*0760*/  STG.E desc[UR4][R2.64], R13 ;  /* 0x0000000d02007986 */ /* 0x0005ea000c101904 */
[----:B------:R-:W-:Y:S05]  /*0770*/  @P1 BRA `(.L_x_1) ;  /* 0xfffffff800981947 */ /* 0x000fea000383ffff */
.L_x_0:
[----:B------:R-:W-:Y:S05]  /*0780*/  @!P0 EXIT ;  /* 0x000000000000894d */ /* 0x000fea0003800000 */
[----:B------:R-:W-:Y:S02]  /*0790*/  ISETP.NE.AND P1, PT, R22, 0x1, PT ;  /* 0x000000011600780c */ /* 0x000fe40003f25270 */
[----:B------:R-:W-:-:S04]  /*07a0*/  LOP3.LUT R10, R21, 0x1, RZ, 0xc0, !PT ;  /* 0x00000001150a7812 */ /* 0x000fc800078ec0ff */
[----:B------:R-:W-:-:S07]  /*07b0*/  ISETP.NE.U32.AND P0, PT, R10, 0x1, PT ;  /* 0x000000010a00780c */ /* 0x000fce0003f05070 */
[----:B------:R-:W-:Y:S06]  /*07c0*/  @!P1 BRA `(.L_x_2) ;  /* 0x0000000000c09947 */ /* 0x000fec0003800000 */
[----:B------:R-:W-:Y:S01]  /*07d0*/  ISETP.GE.AND P1, PT, R19, R20, PT ;  /* 0x000000141300720c */ /* 0x000fe20003f26270 */
[----:B------:R-:W-:-:S03]  /*07e0*/  IMAD.IADD R17, R20, 0x1, R21 ;  /* 0x0000000114117824 */ /* 0x000fc600078e0215 */
[----:B------:R-:W-:Y:S01]  /*07f0*/  SEL R10, R0, RZ, !P1 ;  /* 0x000000ff000a7207 */ /* 0x000fe20004800000 */
[----:B------:R-:W-:-:S03]  /*0800*/  IMAD.WIDE.U32 R16, R17, 0x4, R6 ;  /* 0x0000000411107825 */ /* 0x000fc600078e0006 */
[----:B--2---:R-:W-:-:S03]  /*0810*/  IADD3 R23, PT, PT, -R20, R19, R10 ;  /* 0x0000001314177210 */ /* 0x004fc60007ffe10a */
[----:B------:R-:W2:Y:S02]  /*0820*/  LDG.E R16, desc[UR4][R16.64] ;  /* 0x0000000410107981 */ /* 0x000ea4000c1e1900 */
[----:B------:R-:W-:-:S05]  /*0830*/  IMAD.WIDE R22, R23, 0x4, R8 ;  /* 0x0000000417167825 */ /* 0x000fca00078e0208 */
[----:B------:R-:W2:Y:S01]  /*0840*/  LDG.E R15, desc[UR4][R22.64] ;  /* 0x00000004160f7981 */ /* 0x000ea2000c1e1900 */
[----:B------:R-:W-:Y:S01]  /*0850*/  IMAD.IADD R11, R19, 0x1, R20 ;  /* 0x00000001130b7824 */ /* 0x000fe200078e0214 */
[----:B------:R-:W-:-:S04]  /*0860*/  IADD3 R25, PT, PT, -R20, RZ, RZ ;  /* 0x000000ff14197210 */ /* 0x000fc80007ffe1ff */
[----:B------:R-:W-:-:S04]  /*0870*/  ISETP.GE.AND P1, PT, R11, R0, PT ;  /* 0x000000000b00720c */ /* 0x000fc80003f26270 */
[----:B------:R-:W-:Y:S02]  /*0880*/  SEL R10, R0, RZ, P1 ;  /* 0x000000ff000a7207 */ /* 0x000fe40000800000 */
[----:B------:R-:W-:-:S03]  /*0890*/  SEL R25, R25, R20, !P1 ;  /* 0x0000001419197207 */ /* 0x000fc60004800000 */
[----:B------:R-:W-:Y:S02]  /*08a0*/  IMAD.IADD R27, R11, 0x1, -R10 ;  /* 0x000000010b1b7824 */ /* 0x000fe400078e0a0a */
[----:B------:R-:W-:-:S04]  /*08b0*/  IMAD.WIDE R24, R25, 0x4, R4 ;  /* 0x0000000419187825 */ /* 0x000fc800078e0204 */
[----:B------:R-:W-:-:S04]  /*08c0*/  IMAD.WIDE R26, R27, 0x4, R8 ;  /* 0x000000041b1a7825 */ /* 0x000fc800078e0208 */
[----:B--2---:R-:W-:Y:S02]  /*08d0*/  FFMA R15, R16, R15, R13 ;  /* 0x0000000f100f7223 */ /* 0x004fe4000000000d */
[----:B0-----:R-:W0:Y:S03]  /*08e0*/  LDC.64 R12, c[0x0][0x390] ;  /* 0x0000e400ff0c7b82 */ /* 0x001e260000000a00 */
[----:B------:R1:W-:Y:S04]  /*08f0*/  STG.E desc[UR4][R2.64], R15 ;  /* 0x0000000f02007986 */ /* 0x0003e8000c101904 */
[----:B------:R-:W2:Y:S04]  /*0900*/  LDG.E R24, desc[UR4][R24.64] ;  /* 0x0000000418187981 */ /* 0x000ea8000c1e1900 */
[----:B------:R-:W2:Y:S01]  /*0910*/  LDG.E R26, desc[UR4][R26.64] ;  /* 0x000000041a1a7981 */ /* 0x000ea2000c1e1900 */
[----:B------:R-:W-:-:S05]  /*0920*/  VIADD R10, R20, 0x1 ;  /* 0x00000001140a7836 */ /* 0x000fca0000000000 */
[----:B------:R-:W-:Y:S02]  /*0930*/  ISETP.GE.AND P1, PT, R19, R10, PT ;  /* 0x0000000a1300720c */ /* 0x000fe40003f26270 */
[----:B------:R-:W-:Y:S02]  /*0940*/  IADD3 R16, P2, PT, R20, R21, RZ ;  /* 0x0000001514107210 */ /* 0x000fe40007f5e0ff */
[----:B------:R-:W-:Y:S02]  /*0950*/  SEL R14, R0, RZ, !P1 ;  /* 0x000000ff000e7207 */ /* 0x000fe40004800000 */
[----:B------:R-:W-:Y:S02]  /*0960*/  IADD3.X R18, PT, PT, RZ, RZ, RZ, P2, !PT ;  /* 0x000000ffff127210 */ /* 0x000fe400017fe4ff */
[----:B------:R-:W-:Y:S02]  /*0970*/  IADD3 R17, PT, PT, -R10, R19, R14 ;  /* 0x000000130a117210 */ /* 0x000fe40007ffe10e */
[----:B0-----:R-:W-:-:S04]  /*0980*/  LEA R12, P1, R16, R12, 0x2 ;  /* 0x0000000c100c7211 */ /* 0x001fc800078210ff */
[----:B------:R-:W-:Y:S01]  /*0990*/  LEA.HI.X R13, R16, R13, R18, 0x2, P1 ;  /* 0x0000000d100d7211 */ /* 0x000fe200008f1412 */
[----:B--2---:R-:W-:Y:S01]  /*09a0*/  FFMA R23, R24, R26, R15 ;  /* 0x0000001a18177223 */ /* 0x004fe2000000000f */
[----:B-1----:R-:W-:-:S04]  /*09b0*/  IMAD.WIDE R14, R17, 0x4, R8 ;  /* 0x00000004110e7825 */ /* 0x002fc800078e0208 */
        /* <DEDUP_REMOVED lines=9> */
[----:B------:R-:W-:-:S04]  /*0a50*/  IMAD.WIDE R10, R10, 0x4, R4 ;  /* 0x000000040a0a7825 */ /* 0x000fc800078e0204 */
[----:B--2---:R-:W-:-:S05]  /*0a60*/  FFMA R25, R12, R14, R23 ;  /* 0x0000000e0c197223 */ /* 0x004fca0000000017 */
[----:B------:R1:W-:Y:S04]  /*0a70*/  STG.E desc[UR4][R2.64], R25 ;  /* 0x0000001902007986 */ /* 0x0003e8000c101904 */
[----:B------:R-:W2:Y:S04]  /*0a80*/  LDG.E R16, desc[UR4][R16.64] ;  /* 0x0000000410107981 */ /* 0x000ea8000c1e1900 */
[----:B------:R-:W2:Y:S01]  /*0a90*/  LDG.E R10, desc[UR4][R10.64] ;  /* 0x000000040a0a7981 */ /* 0x000ea2000c1e1900 */
[----:B------:R-:W-:Y:S01]  /*0aa0*/  IADD3 R20, PT, PT, R20, 0x2, RZ ;  /* 0x0000000214147810 */ /* 0x000fe20007ffe0ff */
[----:B--2---:R-:W-:-:S05]  /*0ab0*/  FFMA R13, R10, R16, R25 ;  /* 0x000000100a0d7223 */ /* 0x004fca0000000019 */
[----:B------:R1:W-:Y:S02]  /*0ac0*/  STG.E desc[UR4][R2.64], R13 ;  /* 0x0000000d02007986 */ /* 0x0003e4000c101904 */
.L_x_2:
[----:B------:R-:W-:Y:S05]  /*0ad0*/  @P0 EXIT ;  /* 0x000000000000094d */ /* 0x000fea0003800000 */
[----:B------:R-:W-:Y:S01]  /*0ae0*/  ISETP.GE.AND P0, PT, R19, R20, PT ;  /* 0x000000141300720c */ /* 0x000fe20003f06270 */
[----:B------:R-:W-:-:S03]  /*0af0*/  IMAD.IADD R21, R20, 0x1, R21 ;  /* 0x0000000114157824 */ /* 0x000fc600078e0215 */
[----:B------:R-:W-:Y:S01]  /*0b00*/  SEL R10, R0, RZ, !P0 ;  /* 0x000000ff000a7207 */ /* 0x000fe20004000000 */
[----:B------:R-:W-:-:S03]  /*0b10*/  IMAD.WIDE.U32 R6, R21, 0x4, R6 ;  /* 0x0000000415067825 */ /* 0x000fc600078e0006 */
[----:B------:R-:W-:-:S03]  /*0b20*/  IADD3 R11, PT, PT, -R20, R19, R10 ;  /* 0x00000013140b7210 */ /* 0x000fc60007ffe10a */
[----:B------:R-:W0:Y:S02]  /*0b30*/  LDG.E R6, desc[UR4][R6.64] ;  /* 0x0000000406067981 */ /* 0x000e24000c1e1900 */
[----:B------:R-:W-:-:S06]  /*0b40*/  IMAD.WIDE R10, R11, 0x4, R8 ;  /* 0x000000040b0a7825 */ /* 0x000fcc00078e0208 */
[----:B------:R-:W0:Y:S01]  /*0b50*/  LDG.E R10, desc[UR4][R10.64] ;  /* 0x000000040a0a7981 */ /* 0x000e22000c1e1900 */
[----:B------:R-:W-:-:S05]  /*0b60*/  IMAD.IADD R19, R19, 0x1, R20 ;  /* 0x0000000113137824 */ /* 0x000fca00078e0214 */
[----:B------:R-:W-:-:S04]  /*0b70*/  ISETP.GE.AND P0, PT, R19, R0, PT ;  /* 0x000000001300720c */ /* 0x000fc80003f06270 */
[----:B------:R-:W-:-:S05]  /*0b80*/  SEL R0, R0, RZ, P0 ;  /* 0x000000ff00007207 */ /* 0x000fca0000000000 */
[----:B------:R-:W-:-:S04]  /*0b90*/  IMAD.IADD R19, R19, 0x1, -R0 ;  /* 0x0000000113137824 */ /* 0x000fc800078e0a00 */
[----:B------:R-:W-:Y:S01]  /*0ba0*/  @!P0 IADD3 R20, PT, PT, -R20, RZ, RZ ;  /* 0x000000ff14148210 */ /* 0x000fe20007ffe1ff */
[----:B------:R-:W-:-:S04]  /*0bb0*/  IMAD.WIDE R8, R19, 0x4, R8 ;  /* 0x0000000413087825 */ /* 0x000fc800078e0208 */
[----:B------:R-:W-:-:S04]  /*0bc0*/  IMAD.WIDE R4, R20, 0x4, R4 ;  /* 0x0000000414047825 */ /* 0x000fc800078e0204 */
[----:B012---:R-:W-:-:S05]  /*0bd0*/  FFMA R13, R6, R10, R13 ;  /* 0x0000000a060d7223 */ /* 0x007fca000000000d */
[----:B------:R-:W-:Y:S04]  /*0be0*/  STG.E desc[UR4][R2.64], R13 ;  /* 0x0000000d02007986 */ /* 0x000fe8000c101904 */
[----:B------:R-:W2:Y:S04]  /*0bf0*/  LDG.E R4, desc[UR4][R4.64] ;  /* 0x0000000404047981 */ /* 0x000ea8000c1e1900 */
[----:B------:R-:W2:Y:S02]  /*0c00*/  LDG.E R8, desc[UR4][R8.64] ;  /* 0x0000000408087981 */ /* 0x000ea4000c1e1900 */
[----:B--2---:R-:W-:-:S05]  /*0c10*/  FFMA R7, R4, R8, R13 ;  /* 0x0000000804077223 */ /* 0x004fca000000000d */
[----:B------:R-:W-:Y:S01]  /*0c20*/  STG.E desc[UR4][R2.64], R7 ;  /* 0x0000000702007986 */ /* 0x000fe2000c101904 */
[----:B------:R-:W-:Y:S05]  /*0c30*/  EXIT ;  /* 0x000000000000794d */ /* 0x000fea0003800000 */
.L_x_3:
[----:B------:R-:W-:-:S00]  /*0c40*/  BRA `(.L_x_3) ;  /* 0xfffffffc00fc7947 */ /* 0x000fc0000383ffff */
[----:B------:R-:W-:-:S00]  /*0c50*/  NOP ;  /* 0x0000000000007918 */ /* 0x000fc00000000000 */
        /* <DEDUP_REMOVED lines=10> */
.L_x_4:


//--------------------- .nv.shared.reserved.0     --------------------------
	.section	.nv.shared.reserved.0,"aw",@nobits
	.weak		__nv_reservedSMEM_offset_0_alias
	.size		__nv_reservedSMEM_offset_0_alias, 0, 64
	.other		__nv_reservedSMEM_offset_0_alias,@"STO_CUDA_RESERVED_SHARED STV_DEFAULT"
__nv_reservedSMEM_offset_0_alias:
	.zero		0
	.zero		64


//--------------------- .nv.constant0._Z4convPfiS_iS_ --------------------------
	.section	.nv.constant0._Z4convPfiS_iS_,"a",@progbits
	.sectionflags	@""
	.align	4
.nv.constant0._Z4convPfiS_iS_:
	.zero		936


//--------------------- SYMBOLS --------------------------

	.type		.nv.reservedSmem.offset0,@object
	.size		.nv.reservedSmem.offset0,0x4
